//
// Generated by NVIDIA NVVM Compiler
//
// Compiler Build ID: CL-36424714
// Cuda compilation tools, release 13.0, V13.0.88
// Based on NVVM 20.0.0
//

.version 9.0
.target sm_100
.address_size 64

	// .globl	_Z9vectorAddPiS_

.visible .entry _Z9vectorAddPiS_(
	.param .u64 .ptr .align 1 _Z9vectorAddPiS__param_0,
	.param .u64 .ptr .align 1 _Z9vectorAddPiS__param_1
)
{
	.reg .b32 	%r<8>;
	.reg .b64 	%rd<8>;

	ld.param.u64 	%rd1, [_Z9vectorAddPiS__param_0];
	ld.param.u64 	%rd2, [_Z9vectorAddPiS__param_1];
	cvta.to.global.u64 	%rd3, %rd1;
	cvta.to.global.u64 	%rd4, %rd2;
	mov.u32 	%r1, %tid.x;
	mov.u32 	%r2, %ntid.x;
	mov.u32 	%r3, %ctaid.x;
	mad.lo.s32 	%r4, %r2, %r3, %r1;
	mul.wide.u32 	%rd5, %r4, 4;
	add.s64 	%rd6, %rd4, %rd5;
	ld.global.u32 	%r5, [%rd6];
	add.s64 	%rd7, %rd3, %rd5;
	ld.global.u32 	%r6, [%rd7];
	add.s32 	%r7, %r6, %r5;
	st.global.u32 	[%rd7], %r7;
	ret;

}


// ===== COMPILED SASS (sm_100) =====

	.target	sm_100

	.elftype	@"ET_EXEC"


//--------------------- .note.nv.tkinfo           --------------------------
	.section	.note.nv.tkinfo,"",@"SHT_NOTE"
	.sectionflags	@"SHF_NOTE_NV_TKINFO"
	.tkinfo
        /*0018*/ 	.word	0x00000002
        /*0030*/ 	.string	""
        /*0030*/ 	.string	"ptxas"
        /*0030*/ 	.string	"Cuda compilation tools, release 13.0, V13.0.88"
        /*0030*/ 	.string	"Build cuda_13.0.r13.0/compiler.36424714_0"
        /*0030*/ 	.string	"-arch sm_100 -m 64 "



//--------------------- .note.nv.cuinfo           --------------------------
	.section	.note.nv.cuinfo,"",@"SHT_NOTE"
	.sectionflags	@"SHF_NOTE_NV_CUINFO"
        /*0018*/ 	.short	0x0002
        /*001a*/ 	.short	0x0064
        /*001c*/ 	.short	0x0082
	.zero		2


//--------------------- .nv.info                  --------------------------
	.section	.nv.info,"",@"SHT_CUDA_INFO"
	.align	4


	//----- nvinfo : EIATTR_REGCOUNT
	.align		4
        /*0000*/ 	.byte	0x04, 0x2f
        /*0002*/ 	.short	(.L_1 - .L_0)
	.align		4
.L_0:
        /*0004*/ 	.word	index@(_Z9vectorAddPiS_)
        /*0008*/ 	.word	0x0000000a


	//----- nvinfo : EIATTR_FRAME_SIZE
	.align		4
.L_1:
        /*000c*/ 	.byte	0x04, 0x11
        /*000e*/ 	.short	(.L_3 - .L_2)
	.align		4
.L_2:
        /*0010*/ 	.word	index@(_Z9vectorAddPiS_)
        /*0014*/ 	.word	0x00000000


	//----- nvinfo : EIATTR_MIN_STACK_SIZE
	.align		4
.L_3:
        /*0018*/ 	.byte	0x04, 0x12
        /*001a*/ 	.short	(.L_5 - .L_4)
	.align		4
.L_4:
        /*001c*/ 	.word	index@(_Z9vectorAddPiS_)
        /*0020*/ 	.word	0x00000000
.L_5:


//--------------------- .nv.compat                --------------------------
	.section	.nv.compat,"",@"SHT_CUDA_COMPAT_INFO"
	.align	4
        /*0000*/ 	.byte	0x02, 0x09, 0x00, 0x00, 0x02, 0x02, 0x01, 0x00, 0x02, 0x05, 0x05, 0x00, 0x03, 0x07, 0x01, 0x01
        /*0010*/ 	.byte	0x02, 0x03, 0x00, 0x00, 0x02, 0x06, 0x01, 0x00, 0x04, 0x0b, 0x08, 0x00, 0x09, 0x00, 0x00, 0x00
        /*0020*/ 	.byte	0x00, 0x00, 0x00, 0x00


//--------------------- .nv.info._Z9vectorAddPiS_ --------------------------
	.section	.nv.info._Z9vectorAddPiS_,"",@"SHT_CUDA_INFO"
	.sectionflags	@""
	.align	4


	//----- nvinfo : EIATTR_CUDA_API_VERSION
	.align		4
        /*0000*/ 	.byte	0x04, 0x37
        /*0002*/ 	.short	(.L_7 - .L_6)
.L_6:
        /*0004*/ 	.word	0x00000082


	//----- nvinfo : EIATTR_KPARAM_INFO
	.align		4
.L_7:
        /*0008*/ 	.byte	0x04, 0x17
        /*000a*/ 	.short	(.L_9 - .L_8)
.L_8:
        /*000c*/ 	.word	0x00000000
        /*0010*/ 	.short	0x0001
        /*0012*/ 	.short	0x0008
        /*0014*/ 	.byte	0x00, 0xf5, 0x21, 0x00


	//----- nvinfo : EIATTR_KPARAM_INFO
	.align		4
.L_9:
        /*0018*/ 	.byte	0x04, 0x17
        /*001a*/ 	.short	(.L_11 - .L_10)
.L_10:
        /*001c*/ 	.word	0x00000000
        /*0020*/ 	.short	0x0000
        /*0022*/ 	.short	0x0000
        /*0024*/ 	.byte	0x00, 0xf5, 0x21, 0x00


	//----- nvinfo : EIATTR_SPARSE_MMA_MASK
	.align		4
.L_11:
        /*0028*/ 	.byte	0x03, 0x50
        /*002a*/ 	.short	0x0000


	//----- nvinfo : EIATTR_MAXREG_COUNT
	.align		4
        /*002c*/ 	.byte	0x03, 0x1b
        /*002e*/ 	.short	0x00ff


	//----- nvinfo : EIATTR_MERCURY_ISA_VERSION
	.align		4
        /*0030*/ 	.byte	0x03, 0x5f
        /*0032*/ 	.short	0x0101


	//----- nvinfo : EIATTR_VRC_CTA_INIT_COUNT
	.align		4
        /*0034*/ 	.byte	0x02, 0x4a
	.zero		1
	.zero		1


	//----- nvinfo : EIATTR_EXIT_INSTR_OFFSETS
	.align		4
        /*0038*/ 	.byte	0x04, 0x1c
        /*003a*/ 	.short	(.L_13 - .L_12)


	//   ....[0]....
.L_12:
        /*003c*/ 	.word	0x000000e0


	//----- nvinfo : EIATTR_CBANK_PARAM_SIZE
	.align		4
.L_13:
        /*0040*/ 	.byte	0x03, 0x19
        /*0042*/ 	.short	0x0010


	//----- nvinfo : EIATTR_PARAM_CBANK
	.align		4
        /*0044*/ 	.byte	0x04, 0x0a
        /*0046*/ 	.short	(.L_15 - .L_14)
	.align		4
.L_14:
        /*0048*/ 	.word	index@(.nv.constant0._Z9vectorAddPiS_)
        /*004c*/ 	.short	0x0380
        /*004e*/ 	.short	0x0010


	//----- nvinfo : EIATTR_SW_WAR
	.align		4
.L_15:
        /*0050*/ 	.byte	0x04, 0x36
        /*0052*/ 	.short	(.L_17 - .L_16)
.L_16:
        /*0054*/ 	.word	0x00000008
.L_17:


//--------------------- .nv.callgraph             --------------------------
	.section	.nv.callgraph,"",@"SHT_CUDA_CALLGRAPH"
	.align	4
	.sectionentsize	8
	.align		4
        /*0000*/ 	.word	0x00000000
	.align		4
        /*0004*/ 	.word	0xffffffff
	.align		4
        /*0008*/ 	.word	0x00000000
	.align		4
        /*000c*/ 	.word	0xfffffffe
	.align		4
        /*0010*/ 	.word	0x00000000
	.align		4
        /*0014*/ 	.word	0xfffffffd
	.align		4
        /*0018*/ 	.word	0x00000000
	.align		4
        /*001c*/ 	.word	0xfffffffc


//--------------------- .text._Z9vectorAddPiS_    --------------------------
	.section	.text._Z9vectorAddPiS_,"ax",@progbits
	.align	128
        .global         _Z9vectorAddPiS_
        .type           _Z9vectorAddPiS_,@function
        .size           _Z9vectorAddPiS_,(.L_x_1 - _Z9vectorAddPiS_)
        .other          _Z9vectorAddPiS_,@"STO_CUDA_ENTRY STV_DEFAULT"
_Z9vectorAddPiS_:
.text._Z9vectorAddPiS_:
[----:B------:R-:W-:Y:S01]  /*0000*/  LDC R1, c[0x0][0x37c] ;  /* 0x0000df00ff017b82 */ /* 0x000fe20000000800 */
[----:B------:R-:W0:Y:S07]  /*0010*/  S2R R7, SR_TID.X ;  /* 0x0000000000077919 */ /* 0x000e2e0000002100 */
[----:B------:R-:W1:Y:S01]  /*0020*/  LDC.64 R2, c[0x0][0x388] ;  /* 0x0000e200ff027b82 */ /* 0x000e620000000a00 */
[----:B------:R-:W0:Y:S01]  /*0030*/  LDCU UR6, c[0x0][0x360] ;  /* 0x00006c00ff0677ac */ /* 0x000e220008000800 */
[----:B------:R-:W0:Y:S01]  /*0040*/  S2R R0, SR_CTAID.X ;  /* 0x0000000000007919 */ /* 0x000e220000002500 */
[----:B------:R-:W2:Y:S05]  /*0050*/  LDCU.64 UR4, c[0x0][0x358] ;  /* 0x00006b00ff0477ac */ /* 0x000eaa0008000a00 */
[----:B------:R-:W3:Y:S01]  /*0060*/  LDC.64 R4, c[0x0][0x380] ;  /* 0x0000e000ff047b82 */ /* 0x000ee20000000a00 */
[----:B0-----:R-:W-:-:S04]  /*0070*/  IMAD R7, R0, UR6, R7 ;  /* 0x0000000600077c24 */ /* 0x001fc8000f8e0207 */
[----:B-1----:R-:W-:-:S04]  /*0080*/  IMAD.WIDE.U32 R2, R7, 0x4, R2 ;  /* 0x0000000407027825 */ /* 0x002fc800078e0002 */
[----:B---3--:R-:W-:Y:S02]  /*0090*/  IMAD.WIDE.U32 R4, R7, 0x4, R4 ;  /* 0x0000000407047825 */ /* 0x008fe400078e0004 */
[----:B--2---:R-:W2:Y:S04]  /*00a0*/  LDG.E R2, desc[UR4][R2.64] ;  /* 0x0000000402027981 */ /* 0x004ea8000c1e1900 */
[----:B------:R-:W2:Y:S02]  /*00b0*/  LDG.E R7, desc[UR4][R4.64] ;  /* 0x0000000404077981 */ /* 0x000ea4000c1e1900 */
[----:B--2---:R-:W-:-:S05]  /*00c0*/  IADD3 R7, PT, PT, R2, R7, RZ ;  /* 0x0000000702077210 */ /* 0x004fca0007ffe0ff */
[----:B------:R-:W-:Y:S01]  /*00d0*/  STG.E desc[UR4][R4.64], R7 ;  /* 0x0000000704007986 */ /* 0x000fe2000c101904 */
[----:B------:R-:W-:Y:S05]  /*00e0*/  EXIT ;  /* 0x000000000000794d */ /* 0x000fea0003800000 */
.L_x_0:
[----:B------:R-:W-:-:S00]  /*00f0*/  BRA `(.L_x_0) ;  /* 0xfffffffc00fc7947 */ /* 0x000fc0000383ffff */
[----:B------:R-:W-:-:S00]  /*0100*/  NOP ;  /* 0x0000000000007918 */ /* 0x000fc00000000000 */
[----:B------:R-:W-:-:S00]  /*0110*/  NOP ;  /* 0x0000000000007918 */ /* 0x000fc00000000000 */
[----:B------:R-:W-:-:S00]  /*0120*/  NOP ;  /* 0x0000000000007918 */ /* 0x000fc00000000000 */
[----:B------:R-:W-:-:S00]  /*0130*/  NOP ;  /* 0x0000000000007918 */ /* 0x000fc00000000000 */
[----:B------:R-:W-:-:S00]  /*0140*/  NOP ;  /* 0x0000000000007918 */ /* 0x000fc00000000000 */
[----:B------:R-:W-:-:S00]  /*0150*/  NOP ;  /* 0x0000000000007918 */ /* 0x000fc00000000000 */
[----:B------:R-:W-:-:S00]  /*0160*/  NOP ;  /* 0x0000000000007918 */ /* 0x000fc00000000000 */
[----:B------:R-:W-:-:S00]  /*0170*/  NOP ;  /* 0x0000000000007918 */ /* 0x000fc00000000000 */
.L_x_1:


//--------------------- .nv.shared.reserved.0     --------------------------
	.section	.nv.shared.reserved.0,"aw",@nobits
	.weak		__nv_reservedSMEM_offset_0_alias
	.size		__nv_reservedSMEM_offset_0_alias, 0, 64
	.other		__nv_reservedSMEM_offset_0_alias,@"STO_CUDA_RESERVED_SHARED STV_DEFAULT"
__nv_reservedSMEM_offset_0_alias:
	.zero		0
	.zero		64


//--------------------- .nv.constant0._Z9vectorAddPiS_ --------------------------
	.section	.nv.constant0._Z9vectorAddPiS_,"a",@progbits
	.sectionflags	@""
	.align	4
.nv.constant0._Z9vectorAddPiS_:
	.zero		912


//--------------------- SYMBOLS --------------------------

	.type		.nv.reservedSmem.offset0,@object
	.size		.nv.reservedSmem.offset0,0x4
